//
// Generated by NVIDIA NVVM Compiler
//
// Compiler Build ID: CL-36424714
// Cuda compilation tools, release 13.0, V13.0.88
// Based on NVVM 20.0.0
//

.version 9.0
.target sm_100
.address_size 64

	// .globl	_Z5inc5dPii
.extern .func  (.param .b32 func_retval0) vprintf
(
	.param .b64 vprintf_param_0,
	.param .b64 vprintf_param_1
)
;
.func  (.param .b64 func_retval0) __internal_accurate_pow
(
	.param .b64 __internal_accurate_pow_param_0,
	.param .b64 __internal_accurate_pow_param_1
)
;
.global .align 1 .b8 $str[22] = {40, 37, 100, 44, 32, 37, 100, 44, 32, 37, 100, 44, 32, 37, 100, 44, 32, 37, 100, 41, 10};
.global .align 1 .b8 $str$1[30] = {40, 37, 100, 44, 32, 37, 100, 44, 32, 37, 100, 44, 32, 37, 100, 44, 32, 37, 100, 41, 32, 83, 75, 73, 80, 80, 69, 68, 10};

.visible .entry _Z5inc5dPii(
	.param .u64 .ptr .align 1 _Z5inc5dPii_param_0,
	.param .u32 _Z5inc5dPii_param_1
)
{
	.local .align 8 .b8 	__local_depot0[24];
	.reg .b64 	%SP;
	.reg .b64 	%SPL;
	.reg .pred 	%p<12>;
	.reg .b32 	%r<51>;
	.reg .b64 	%rd<13>;
	.reg .b64 	%fd<33>;

	mov.u64 	%SPL, __local_depot0;
	cvta.local.u64 	%SP, %SPL;
	ld.param.u64 	%rd2, [_Z5inc5dPii_param_0];
	add.u64 	%rd3, %SP, 0;
	add.u64 	%rd1, %SPL, 0;
	mov.u32 	%r10, %nctaid.x;
	mov.u32 	%r1, %ntid.x;
	mul.lo.s32 	%r2, %r10, %r1;
	cvt.rn.f64.s32 	%fd1, %r2;
	{
	.reg .b32 %temp; 
	mov.b64 	{%temp, %r3}, %fd1;
	}
	setp.ne.s32 	%p1, %r2, 0;
	@%p1 bra 	$L__BB0_2;
	mov.f64 	%fd8, 0d3FC999999999999A;
	{
	.reg .b32 %temp; 
	mov.b64 	{%temp, %r11}, %fd8;
	}
	and.b32  	%r12, %r11, 2146435072;
	setp.eq.s32 	%p3, %r12, 1126170624;
	selp.b32 	%r13, %r3, 0, %p3;
	setp.lt.s32 	%p4, %r11, 0;
	or.b32  	%r14, %r13, 2146435072;
	selp.b32 	%r15, %r14, %r13, %p4;
	mov.b32 	%r16, 0;
	mov.b64 	%fd32, {%r16, %r15};
	bra.uni 	$L__BB0_3;
$L__BB0_2:
	abs.f64 	%fd5, %fd1;
	{ // callseq 0, 0
	.param .b64 param0;
	st.param.f64 	[param0], %fd5;
	.param .b64 param1;
	st.param.f64 	[param1], 0d3FC999999999999A;
	.param .b64 retval0;
	call.uni (retval0), 
	__internal_accurate_pow, 
	(
	param0, 
	param1
	);
	ld.param.f64 	%fd6, [retval0];
	} // callseq 0
	setp.lt.s32 	%p2, %r3, 0;
	selp.f64 	%fd32, 0dFFF8000000000000, %fd6, %p2;
$L__BB0_3:
	setp.eq.s32 	%p5, %r2, 1;
	selp.f64 	%fd9, 0d3FF0000000000000, %fd32, %p5;
	cvt.rzi.s32.f64 	%r4, %fd9;
	mov.u32 	%r17, %tid.x;
	mov.u32 	%r18, %ctaid.x;
	mad.lo.s32 	%r19, %r18, %r1, %r17;
	div.s32 	%r20, %r19, %r4;
	mul.lo.s32 	%r21, %r20, %r4;
	sub.s32 	%r5, %r19, %r21;
	div.s32 	%r22, %r20, %r4;
	mul.lo.s32 	%r23, %r22, %r4;
	sub.s32 	%r6, %r20, %r23;
	div.s32 	%r24, %r22, %r4;
	mul.lo.s32 	%r25, %r24, %r4;
	sub.s32 	%r7, %r22, %r25;
	div.s32 	%r26, %r24, %r4;
	mul.lo.s32 	%r27, %r26, %r4;
	sub.s32 	%r8, %r24, %r27;
	rem.s32 	%r9, %r26, %r4;
	setp.lt.s32 	%p6, %r4, 0;
	@%p6 bra 	$L__BB0_5;
	cvta.to.global.u64 	%rd7, %rd2;
	cvt.rn.f64.u32 	%fd10, %r4;
	{
	.reg .b32 %temp; 
	mov.b64 	{%temp, %r30}, %fd10;
	}
	mov.f64 	%fd11, 0d4010000000000000;
	{
	.reg .b32 %temp; 
	mov.b64 	{%temp, %r31}, %fd11;
	}
	and.b32  	%r33, %r31, 2146435072;
	setp.eq.s32 	%p7, %r33, 1072693248;
	{ // callseq 2, 0
	.param .b64 param0;
	st.param.f64 	[param0], %fd10;
	.param .b64 param1;
	st.param.f64 	[param1], 0d4010000000000000;
	.param .b64 retval0;
	call.uni (retval0), 
	__internal_accurate_pow, 
	(
	param0, 
	param1
	);
	ld.param.f64 	%fd12, [retval0];
	} // callseq 2
	setp.lt.s32 	%p8, %r30, 0;
	neg.f64 	%fd14, %fd12;
	selp.f64 	%fd15, %fd14, %fd12, %p7;
	selp.f64 	%fd16, %fd15, %fd12, %p8;
	setp.eq.s32 	%p9, %r4, 1;
	selp.f64 	%fd17, 0d3FF0000000000000, %fd16, %p9;
	cvt.rzi.s32.f64 	%r34, %fd17;
	mov.f64 	%fd18, 0d4008000000000000;
	{
	.reg .b32 %temp; 
	mov.b64 	{%temp, %r35}, %fd18;
	}
	and.b32  	%r37, %r35, 2146435072;
	setp.eq.s32 	%p10, %r37, 1073741824;
	{ // callseq 3, 0
	.param .b64 param0;
	st.param.f64 	[param0], %fd10;
	.param .b64 param1;
	st.param.f64 	[param1], 0d4008000000000000;
	.param .b64 retval0;
	call.uni (retval0), 
	__internal_accurate_pow, 
	(
	param0, 
	param1
	);
	ld.param.f64 	%fd19, [retval0];
	} // callseq 3
	neg.f64 	%fd21, %fd19;
	selp.f64 	%fd22, %fd21, %fd19, %p10;
	selp.f64 	%fd23, %fd22, %fd19, %p8;
	selp.f64 	%fd24, 0d3FF0000000000000, %fd23, %p9;
	cvt.rzi.s32.f64 	%r38, %fd24;
	mov.f64 	%fd25, 0d4000000000000000;
	{
	.reg .b32 %temp; 
	mov.b64 	{%temp, %r39}, %fd25;
	}
	and.b32  	%r41, %r39, 2146435072;
	setp.eq.s32 	%p11, %r41, 1062207488;
	{ // callseq 4, 0
	.param .b64 param0;
	st.param.f64 	[param0], %fd10;
	.param .b64 param1;
	st.param.f64 	[param1], 0d4000000000000000;
	.param .b64 retval0;
	call.uni (retval0), 
	__internal_accurate_pow, 
	(
	param0, 
	param1
	);
	ld.param.f64 	%fd26, [retval0];
	} // callseq 4
	neg.f64 	%fd28, %fd26;
	selp.f64 	%fd29, %fd28, %fd26, %p11;
	selp.f64 	%fd30, %fd29, %fd26, %p8;
	selp.f64 	%fd31, 0d3FF0000000000000, %fd30, %p9;
	cvt.rzi.s32.f64 	%r42, %fd31;
	mad.lo.s32 	%r43, %r6, %r4, %r5;
	mad.lo.s32 	%r44, %r34, %r9, %r43;
	mad.lo.s32 	%r45, %r38, %r8, %r44;
	mad.lo.s32 	%r46, %r42, %r7, %r45;
	mul.wide.s32 	%rd8, %r46, 4;
	add.s64 	%rd9, %rd7, %rd8;
	ld.global.u32 	%r47, [%rd9];
	add.s32 	%r48, %r47, 1;
	st.global.u32 	[%rd9], %r48;
	st.local.v2.u32 	[%rd1], {%r5, %r6};
	st.local.v2.u32 	[%rd1+8], {%r7, %r8};
	st.local.u32 	[%rd1+16], %r9;
	mov.u64 	%rd10, $str;
	cvta.global.u64 	%rd11, %rd10;
	{ // callseq 5, 0
	.param .b64 param0;
	st.param.b64 	[param0], %rd11;
	.param .b64 param1;
	st.param.b64 	[param1], %rd3;
	.param .b32 retval0;
	call.uni (retval0), 
	vprintf, 
	(
	param0, 
	param1
	);
	ld.param.b32 	%r49, [retval0];
	} // callseq 5
	bra.uni 	$L__BB0_6;
$L__BB0_5:
	st.local.v2.u32 	[%rd1], {%r5, %r6};
	st.local.v2.u32 	[%rd1+8], {%r7, %r8};
	st.local.u32 	[%rd1+16], %r9;
	mov.u64 	%rd4, $str$1;
	cvta.global.u64 	%rd5, %rd4;
	{ // callseq 1, 0
	.param .b64 param0;
	st.param.b64 	[param0], %rd5;
	.param .b64 param1;
	st.param.b64 	[param1], %rd3;
	.param .b32 retval0;
	call.uni (retval0), 
	vprintf, 
	(
	param0, 
	param1
	);
	ld.param.b32 	%r28, [retval0];
	} // callseq 1
$L__BB0_6:
	ret;

}
.func  (.param .b64 func_retval0) __internal_accurate_pow(
	.param .b64 __internal_accurate_pow_param_0,
	.param .b64 __internal_accurate_pow_param_1
)
{
	.reg .pred 	%p<8>;
	.reg .b32 	%r<49>;
	.reg .b32 	%f<3>;
	.reg .b64 	%fd<109>;

	ld.param.f64 	%fd10, [__internal_accurate_pow_param_0];
	ld.param.f64 	%fd11, [__internal_accurate_pow_param_1];
	{
	.reg .b32 %temp; 
	mov.b64 	{%temp, %r46}, %fd10;
	}
	{
	.reg .b32 %temp; 
	mov.b64 	{%r45, %temp}, %fd10;
	}
	shr.u32 	%r47, %r46, 20;
	setp.gt.u32 	%p1, %r46, 1048575;
	@%p1 bra 	$L__BB1_2;
	mul.f64 	%fd12, %fd10, 0d4350000000000000;
	{
	.reg .b32 %temp; 
	mov.b64 	{%temp, %r46}, %fd12;
	}
	{
	.reg .b32 %temp; 
	mov.b64 	{%r45, %temp}, %fd12;
	}
	shr.u32 	%r16, %r46, 20;
	add.s32 	%r47, %r16, -54;
$L__BB1_2:
	add.s32 	%r48, %r47, -1023;
	and.b32  	%r17, %r46, -2146435073;
	or.b32  	%r18, %r17, 1072693248;
	mov.b64 	%fd107, {%r45, %r18};
	setp.lt.u32 	%p2, %r18, 1073127583;
	@%p2 bra 	$L__BB1_4;
	{
	.reg .b32 %temp; 
	mov.b64 	{%r19, %temp}, %fd107;
	}
	{
	.reg .b32 %temp; 
	mov.b64 	{%temp, %r20}, %fd107;
	}
	add.s32 	%r21, %r20, -1048576;
	mov.b64 	%fd107, {%r19, %r21};
	add.s32 	%r48, %r47, -1022;
$L__BB1_4:
	add.f64 	%fd13, %fd107, 0dBFF0000000000000;
	add.f64 	%fd14, %fd107, 0d3FF0000000000000;
	rcp.approx.ftz.f64 	%fd15, %fd14;
	neg.f64 	%fd16, %fd14;
	fma.rn.f64 	%fd17, %fd16, %fd15, 0d3FF0000000000000;
	fma.rn.f64 	%fd18, %fd17, %fd17, %fd17;
	fma.rn.f64 	%fd19, %fd18, %fd15, %fd15;
	mul.f64 	%fd20, %fd13, %fd19;
	fma.rn.f64 	%fd21, %fd13, %fd19, %fd20;
	mul.f64 	%fd22, %fd21, %fd21;
	fma.rn.f64 	%fd23, %fd22, 0d3EB0F5FF7D2CAFE2, 0d3ED0F5D241AD3B5A;
	fma.rn.f64 	%fd24, %fd23, %fd22, 0d3EF3B20A75488A3F;
	fma.rn.f64 	%fd25, %fd24, %fd22, 0d3F1745CDE4FAECD5;
	fma.rn.f64 	%fd26, %fd25, %fd22, 0d3F3C71C7258A578B;
	fma.rn.f64 	%fd27, %fd26, %fd22, 0d3F6249249242B910;
	fma.rn.f64 	%fd28, %fd27, %fd22, 0d3F89999999999DFB;
	sub.f64 	%fd29, %fd13, %fd21;
	add.f64 	%fd30, %fd29, %fd29;
	neg.f64 	%fd31, %fd21;
	fma.rn.f64 	%fd32, %fd31, %fd13, %fd30;
	mul.f64 	%fd33, %fd19, %fd32;
	fma.rn.f64 	%fd34, %fd22, %fd28, 0d3FB5555555555555;
	mov.f64 	%fd35, 0d3FB5555555555555;
	sub.f64 	%fd36, %fd35, %fd34;
	fma.rn.f64 	%fd37, %fd22, %fd28, %fd36;
	add.f64 	%fd38, %fd37, 0dBC46A4CB00B9E7B0;
	add.f64 	%fd39, %fd34, %fd38;
	sub.f64 	%fd40, %fd34, %fd39;
	add.f64 	%fd41, %fd38, %fd40;
	mul.rn.f64 	%fd42, %fd21, %fd21;
	neg.f64 	%fd43, %fd42;
	fma.rn.f64 	%fd44, %fd21, %fd21, %fd43;
	{
	.reg .b32 %temp; 
	mov.b64 	{%r22, %temp}, %fd33;
	}
	{
	.reg .b32 %temp; 
	mov.b64 	{%temp, %r23}, %fd33;
	}
	add.s32 	%r24, %r23, 1048576;
	mov.b64 	%fd45, {%r22, %r24};
	fma.rn.f64 	%fd46, %fd21, %fd45, %fd44;
	mul.rn.f64 	%fd47, %fd42, %fd21;
	neg.f64 	%fd48, %fd47;
	fma.rn.f64 	%fd49, %fd42, %fd21, %fd48;
	fma.rn.f64 	%fd50, %fd42, %fd33, %fd49;
	fma.rn.f64 	%fd51, %fd46, %fd21, %fd50;
	mul.rn.f64 	%fd52, %fd39, %fd47;
	neg.f64 	%fd53, %fd52;
	fma.rn.f64 	%fd54, %fd39, %fd47, %fd53;
	fma.rn.f64 	%fd55, %fd39, %fd51, %fd54;
	fma.rn.f64 	%fd56, %fd41, %fd47, %fd55;
	add.f64 	%fd57, %fd52, %fd56;
	sub.f64 	%fd58, %fd52, %fd57;
	add.f64 	%fd59, %fd56, %fd58;
	add.f64 	%fd60, %fd21, %fd57;
	sub.f64 	%fd61, %fd21, %fd60;
	add.f64 	%fd62, %fd57, %fd61;
	add.f64 	%fd63, %fd59, %fd62;
	add.f64 	%fd64, %fd33, %fd63;
	add.f64 	%fd65, %fd60, %fd64;
	sub.f64 	%fd66, %fd60, %fd65;
	add.f64 	%fd67, %fd64, %fd66;
	xor.b32  	%r25, %r48, -2147483648;
	mov.b32 	%r26, 1127219200;
	mov.b64 	%fd68, {%r25, %r26};
	mov.b32 	%r27, -2147483648;
	mov.b64 	%fd69, {%r27, %r26};
	sub.f64 	%fd70, %fd68, %fd69;
	fma.rn.f64 	%fd71, %fd70, 0d3FE62E42FEFA39EF, %fd65;
	fma.rn.f64 	%fd72, %fd70, 0dBFE62E42FEFA39EF, %fd71;
	sub.f64 	%fd73, %fd72, %fd65;
	sub.f64 	%fd74, %fd67, %fd73;
	fma.rn.f64 	%fd75, %fd70, 0d3C7ABC9E3B39803F, %fd74;
	add.f64 	%fd76, %fd71, %fd75;
	sub.f64 	%fd77, %fd71, %fd76;
	add.f64 	%fd78, %fd75, %fd77;
	{
	.reg .b32 %temp; 
	mov.b64 	{%temp, %r28}, %fd11;
	}
	{
	.reg .b32 %temp; 
	mov.b64 	{%r29, %temp}, %fd11;
	}
	shl.b32 	%r30, %r28, 1;
	setp.gt.u32 	%p3, %r30, -33554433;
	and.b32  	%r31, %r28, -15728641;
	selp.b32 	%r32, %r31, %r28, %p3;
	mov.b64 	%fd79, {%r29, %r32};
	mul.rn.f64 	%fd80, %fd76, %fd79;
	neg.f64 	%fd81, %fd80;
	fma.rn.f64 	%fd82, %fd76, %fd79, %fd81;
	fma.rn.f64 	%fd83, %fd78, %fd79, %fd82;
	add.f64 	%fd4, %fd80, %fd83;
	sub.f64 	%fd84, %fd80, %fd4;
	add.f64 	%fd5, %fd83, %fd84;
	fma.rn.f64 	%fd85, %fd4, 0d3FF71547652B82FE, 0d4338000000000000;
	{
	.reg .b32 %temp; 
	mov.b64 	{%r13, %temp}, %fd85;
	}
	mov.f64 	%fd86, 0dC338000000000000;
	add.rn.f64 	%fd87, %fd85, %fd86;
	fma.rn.f64 	%fd88, %fd87, 0dBFE62E42FEFA39EF, %fd4;
	fma.rn.f64 	%fd89, %fd87, 0dBC7ABC9E3B39803F, %fd88;
	fma.rn.f64 	%fd90, %fd89, 0d3E5ADE1569CE2BDF, 0d3E928AF3FCA213EA;
	fma.rn.f64 	%fd91, %fd90, %fd89, 0d3EC71DEE62401315;
	fma.rn.f64 	%fd92, %fd91, %fd89, 0d3EFA01997C89EB71;
	fma.rn.f64 	%fd93, %fd92, %fd89, 0d3F2A01A014761F65;
	fma.rn.f64 	%fd94, %fd93, %fd89, 0d3F56C16C1852B7AF;
	fma.rn.f64 	%fd95, %fd94, %fd89, 0d3F81111111122322;
	fma.rn.f64 	%fd96, %fd95, %fd89, 0d3FA55555555502A1;
	fma.rn.f64 	%fd97, %fd96, %fd89, 0d3FC5555555555511;
	fma.rn.f64 	%fd98, %fd97, %fd89, 0d3FE000000000000B;
	fma.rn.f64 	%fd99, %fd98, %fd89, 0d3FF0000000000000;
	fma.rn.f64 	%fd100, %fd99, %fd89, 0d3FF0000000000000;
	{
	.reg .b32 %temp; 
	mov.b64 	{%r14, %temp}, %fd100;
	}
	{
	.reg .b32 %temp; 
	mov.b64 	{%temp, %r15}, %fd100;
	}
	shl.b32 	%r33, %r13, 20;
	add.s32 	%r34, %r33, %r15;
	mov.b64 	%fd108, {%r14, %r34};
	{
	.reg .b32 %temp; 
	mov.b64 	{%temp, %r35}, %fd4;
	}
	mov.b32 	%f2, %r35;
	abs.f32 	%f1, %f2;
	setp.lt.f32 	%p4, %f1, 0f4086232B;
	@%p4 bra 	$L__BB1_7;
	setp.lt.f64 	%p5, %fd4, 0d0000000000000000;
	add.f64 	%fd101, %fd4, 0d7FF0000000000000;
	selp.f64 	%fd108, 0d0000000000000000, %fd101, %p5;
	setp.geu.f32 	%p6, %f1, 0f40874800;
	@%p6 bra 	$L__BB1_7;
	shr.u32 	%r36, %r13, 31;
	add.s32 	%r37, %r13, %r36;
	shr.s32 	%r38, %r37, 1;
	shl.b32 	%r39, %r38, 20;
	add.s32 	%r40, %r15, %r39;
	mov.b64 	%fd102, {%r14, %r40};
	sub.s32 	%r41, %r13, %r38;
	shl.b32 	%r42, %r41, 20;
	add.s32 	%r43, %r42, 1072693248;
	mov.b32 	%r44, 0;
	mov.b64 	%fd103, {%r44, %r43};
	mul.f64 	%fd108, %fd103, %fd102;
$L__BB1_7:
	abs.f64 	%fd104, %fd108;
	setp.eq.f64 	%p7, %fd104, 0d7FF0000000000000;
	fma.rn.f64 	%fd105, %fd108, %fd5, %fd108;
	selp.f64 	%fd106, %fd108, %fd105, %p7;
	st.param.f64 	[func_retval0], %fd106;
	ret;

}


// ===== COMPILED SASS (sm_100) =====

	.target	sm_100

	.elftype	@"ET_EXEC"


//--------------------- .note.nv.tkinfo           --------------------------
	.section	.note.nv.tkinfo,"",@"SHT_NOTE"
	.sectionflags	@"SHF_NOTE_NV_TKINFO"
	.tkinfo
        /*0018*/ 	.word	0x00000002
        /*0030*/ 	.string	""
        /*0030*/ 	.string	"ptxas"
        /*0030*/ 	.string	"Cuda compilation tools, release 13.0, V13.0.88"
        /*0030*/ 	.string	"Build cuda_13.0.r13.0/compiler.36424714_0"
        /*0030*/ 	.string	"-arch sm_100 -m 64 "



//--------------------- .note.nv.cuinfo           --------------------------
	.section	.note.nv.cuinfo,"",@"SHT_NOTE"
	.sectionflags	@"SHF_NOTE_NV_CUINFO"
        /*0018*/ 	.short	0x0002
        /*001a*/ 	.short	0x0064
        /*001c*/ 	.short	0x0082
	.zero		2


//--------------------- .nv.info                  --------------------------
	.section	.nv.info,"",@"SHT_CUDA_INFO"
	.align	4


	//----- nvinfo : EIATTR_REGCOUNT
	.align		4
        /*0000*/ 	.byte	0x04, 0x2f
        /*0002*/ 	.short	(.L_3 - .L_2)
	.align		4
.L_2:
        /*0004*/ 	.word	index@(_Z5inc5dPii)
        /*0008*/ 	.word	0x00000020


	//----- nvinfo : EIATTR_FRAME_SIZE
	.align		4
.L_3:
        /*000c*/ 	.byte	0x04, 0x11
        /*000e*/ 	.short	(.L_5 - .L_4)
	.align		4
.L_4:
        /*0010*/ 	.word	index@($_Z5inc5dPii$__internal_accurate_pow)
        /*0014*/ 	.word	0x00000018


	//----- nvinfo : EIATTR_FRAME_SIZE
	.align		4
.L_5:
        /*0018*/ 	.byte	0x04, 0x11
        /*001a*/ 	.short	(.L_7 - .L_6)
	.align		4
.L_6:
        /*001c*/ 	.word	index@(_Z5inc5dPii)
        /*0020*/ 	.word	0x00000018


	//----- nvinfo : EIATTR_MIN_STACK_SIZE
	.align		4
.L_7:
        /*0024*/ 	.byte	0x04, 0x12
        /*0026*/ 	.short	(.L_9 - .L_8)
	.align		4
.L_8:
        /*0028*/ 	.word	index@(_Z5inc5dPii)
        /*002c*/ 	.word	0x00000018
.L_9:


//--------------------- .nv.compat                --------------------------
	.section	.nv.compat,"",@"SHT_CUDA_COMPAT_INFO"
	.align	4
        /*0000*/ 	.byte	0x02, 0x09, 0x00, 0x00, 0x02, 0x02, 0x01, 0x00, 0x02, 0x05, 0x05, 0x00, 0x03, 0x07, 0x01, 0x01
        /*0010*/ 	.byte	0x02, 0x03, 0x00, 0x00, 0x02, 0x06, 0x01, 0x00, 0x04, 0x0b, 0x08, 0x00, 0x01, 0x00, 0x00, 0x00
        /*0020*/ 	.byte	0x00, 0x00, 0x00, 0x00


//--------------------- .nv.info._Z5inc5dPii      --------------------------
	.section	.nv.info._Z5inc5dPii,"",@"SHT_CUDA_INFO"
	.sectionflags	@""
	.align	4


	//----- nvinfo : EIATTR_CUDA_API_VERSION
	.align		4
        /*0000*/ 	.byte	0x04, 0x37
        /*0002*/ 	.short	(.L_11 - .L_10)
.L_10:
        /*0004*/ 	.word	0x00000082


	//----- nvinfo : EIATTR_KPARAM_INFO
	.align		4
.L_11:
        /*0008*/ 	.byte	0x04, 0x17
        /*000a*/ 	.short	(.L_13 - .L_12)
.L_12:
        /*000c*/ 	.word	0x00000000
        /*0010*/ 	.short	0x0001
        /*0012*/ 	.short	0x0008
        /*0014*/ 	.byte	0x00, 0xf0, 0x11, 0x00


	//----- nvinfo : EIATTR_KPARAM_INFO
	.align		4
.L_13:
        /*0018*/ 	.byte	0x04, 0x17
        /*001a*/ 	.short	(.L_15 - .L_14)
.L_14:
        /*001c*/ 	.word	0x00000000
        /*0020*/ 	.short	0x0000
        /*0022*/ 	.short	0x0000
        /*0024*/ 	.byte	0x00, 0xf5, 0x21, 0x00


	//----- nvinfo : EIATTR_SPARSE_MMA_MASK
	.align		4
.L_15:
        /*0028*/ 	.byte	0x03, 0x50
        /*002a*/ 	.short	0x0000


	//----- nvinfo : EIATTR_MAXREG_COUNT
	.align		4
        /*002c*/ 	.byte	0x03, 0x1b
        /*002e*/ 	.short	0x00ff


	//----- nvinfo : EIATTR_EXTERNS
	.align		4
        /*0030*/ 	.byte	0x04, 0x0f
        /*0032*/ 	.short	(.L_17 - .L_16)


	//   ....[0]....
	.align		4
.L_16:
        /*0034*/ 	.word	index@(vprintf)


	//----- nvinfo : EIATTR_MERCURY_ISA_VERSION
	.align		4
.L_17:
        /*0038*/ 	.byte	0x03, 0x5f
        /*003a*/ 	.short	0x0101


	//----- nvinfo : EIATTR_VRC_CTA_INIT_COUNT
	.align		4
        /*003c*/ 	.byte	0x02, 0x4a
	.zero		1
	.zero		1


	//----- nvinfo : EIATTR_SYSCALL_OFFSETS
	.align		4
        /*0040*/ 	.byte	0x04, 0x46
        /*0042*/ 	.short	(.L_19 - .L_18)


	//   ....[0]....
.L_18:
        /*0044*/ 	.word	0x00000aa0


	//   ....[1]....
        /*0048*/ 	.word	0x00000b70


	//----- nvinfo : EIATTR_EXIT_INSTR_OFFSETS
	.align		4
.L_19:
        /*004c*/ 	.byte	0x04, 0x1c
        /*004e*/ 	.short	(.L_21 - .L_20)


	//   ....[0]....
.L_20:
        /*0050*/ 	.word	0x00000ab0


	//   ....[1]....
        /*0054*/ 	.word	0x00000b80


	//----- nvinfo : EIATTR_CRS_STACK_SIZE
	.align		4
.L_21:
        /*0058*/ 	.byte	0x04, 0x1e
        /*005a*/ 	.short	(.L_23 - .L_22)
.L_22:
        /*005c*/ 	.word	0x00000000


	//----- nvinfo : EIATTR_CBANK_PARAM_SIZE
	.align		4
.L_23:
        /*0060*/ 	.byte	0x03, 0x19
        /*0062*/ 	.short	0x000c


	//----- nvinfo : EIATTR_PARAM_CBANK
	.align		4
        /*0064*/ 	.byte	0x04, 0x0a
        /*0066*/ 	.short	(.L_25 - .L_24)
	.align		4
.L_24:
        /*0068*/ 	.word	index@(.nv.constant0._Z5inc5dPii)
        /*006c*/ 	.short	0x0380
        /*006e*/ 	.short	0x000c


	//----- nvinfo : EIATTR_SW_WAR
	.align		4
.L_25:
        /*0070*/ 	.byte	0x04, 0x36
        /*0072*/ 	.short	(.L_27 - .L_26)
.L_26:
        /*0074*/ 	.word	0x00000008
.L_27:


//--------------------- .nv.callgraph             --------------------------
	.section	.nv.callgraph,"",@"SHT_CUDA_CALLGRAPH"
	.align	4
	.sectionentsize	8
	.align		4
        /*0000*/ 	.word	0x00000000
	.align		4
        /*0004*/ 	.word	0xffffffff
	.align		4
        /*0008*/ 	.word	index@(_Z5inc5dPii)
	.align		4
        /*000c*/ 	.word	index@(vprintf)
	.align		4
        /*0010*/ 	.word	0x00000000
	.align		4
        /*0014*/ 	.word	0xfffffffe
	.align		4
        /*0018*/ 	.word	0x00000000
	.align		4
        /*001c*/ 	.word	0xfffffffd
	.align		4
        /*0020*/ 	.word	0x00000000
	.align		4
        /*0024*/ 	.word	0xfffffffc


//--------------------- .nv.constant4             --------------------------
	.section	.nv.constant4,"a",@progbits
	.align	8
	.align		8
.nv.constant4:
        /*0000*/ 	.dword	vprintf
	.align		8
        /*0008*/ 	.dword	$str
	.align		8
        /*0010*/ 	.dword	$str$1


//--------------------- .text._Z5inc5dPii         --------------------------
	.section	.text._Z5inc5dPii,"ax",@progbits
	.align	128
        .global         _Z5inc5dPii
        .type           _Z5inc5dPii,@function
        .size           _Z5inc5dPii,(.L_x_6 - _Z5inc5dPii)
        .other          _Z5inc5dPii,@"STO_CUDA_ENTRY STV_DEFAULT"
_Z5inc5dPii:
.text._Z5inc5dPii:
[----:B------:R-:W0:Y:S01]  /*0000*/  LDC R1, c[0x0][0x37c] ;  /* 0x0000df00ff017b82 */ /* 0x000e220000000800 */
[----:B------:R-:W1:Y:S01]  /*0010*/  LDCU UR5, c[0x0][0x2fc] ;  /* 0x00005f80ff0577ac */ /* 0x000e620008000800 */
[----:B0-----:R-:W-:Y:S01]  /*0020*/  VIADD R1, R1, 0xffffffe8 ;  /* 0xffffffe801017836 */ /* 0x001fe20000000000 */
[----:B------:R-:W0:Y:S04]  /*0030*/  LDCU UR6, c[0x0][0x370] ;  /* 0x00006e00ff0677ac */ /* 0x000e280008000800 */
[----:B------:R-:W-:Y:S01]  /*0040*/  R2UR UR8, R1 ;  /* 0x00000000010872ca */ /* 0x000fe200000e0000 */
[----:B------:R-:W0:Y:S01]  /*0050*/  LDCU UR11, c[0x0][0x360] ;  /* 0x00006c00ff0b77ac */ /* 0x000e220008000800 */
[----:B------:R-:W2:Y:S01]  /*0060*/  LDCU UR4, c[0x0][0x2f8] ;  /* 0x00005f00ff0477ac */ /* 0x000ea20008000800 */
[----:B0-----:R-:W-:-:S10]  /*0070*/  UIMAD UR6, UR6, UR11, URZ ;  /* 0x0000000b060672a4 */ /* 0x001fd4000f8e02ff */
[----:B--2---:R-:W-:Y:S01]  /*0080*/  UIADD3 UR8, UP0, UPT, UR8, UR4, URZ ;  /* 0x0000000408087290 */ /* 0x004fe2000ff1e0ff */
[----:B------:R-:W-:-:S03]  /*0090*/  ISETP.NE.AND P0, PT, RZ, UR6, PT ;  /* 0x00000006ff007c0c */ /* 0x000fc6000bf05270 */
[----:B-1----:R-:W-:-:S10]  /*00a0*/  UIADD3.X UR9, UPT, UPT, URZ, UR5, URZ, UP0, !UPT ;  /* 0x00000005ff097290 */ /* 0x002fd400087fe4ff */
[----:B------:R-:W-:Y:S01]  /*00b0*/  @!P0 CS2R R2, SRZ ;  /* 0x0000000000028805 */ /* 0x000fe2000001ff00 */
[----:B------:R-:W-:Y:S06]  /*00c0*/  @!P0 BRA `(.L_x_0) ;  /* 0x0000000000248947 */ /* 0x000fec0003800000 */
[----:B------:R-:W0:Y:S01]  /*00d0*/  I2F.F64 R2, UR6 ;  /* 0x0000000600027d12 */ /* 0x000e220008201c00 */
[----:B------:R-:W-:Y:S01]  /*00e0*/  MOV R4, 0x130 ;  /* 0x0000013000047802 */ /* 0x000fe20000000f00 */
[----:B------:R-:W-:Y:S01]  /*00f0*/  UMOV UR4, 0x9999999a ;  /* 0x9999999a00047882 */ /* 0x000fe20000000000 */
[----:B------:R-:W-:Y:S01]  /*0100*/  UMOV UR5, 0x3fc99999 ;  /* 0x3fc9999900057882 */ /* 0x000fe20000000000 */
[----:B0-----:R-:W-:-:S11]  /*0110*/  DADD R24, -RZ, |R2| ;  /* 0x00000000ff187229 */ /* 0x001fd60000000502 */
[----:B------:R-:W-:Y:S05]  /*0120*/  CALL.REL.NOINC `($_Z5inc5dPii$__internal_accurate_pow) ;  /* 0x0000000800987944 */ /* 0x000fea0003c00000 */
[----:B------:R-:W-:-:S04]  /*0130*/  ISETP.GE.AND P0, PT, R3, RZ, PT ;  /* 0x000000ff0300720c */ /* 0x000fc80003f06270 */
[----:B------:R-:W-:Y:S02]  /*0140*/  FSEL R2, R13, RZ, P0 ;  /* 0x000000ff0d027208 */ /* 0x000fe40000000000 */
[----:B------:R-:W-:-:S07]  /*0150*/  FSEL R3, R16, -QNAN , P0 ;  /* 0xfff8000010037808 */ /* 0x000fce0000000000 */
.L_x_0:
[----:B------:R-:W-:Y:S01]  /*0160*/  UISETP.NE.AND UP0, UPT, UR6, 0x1, UPT ;  /* 0x000000010600788c */ /* 0x000fe2000bf05270 */
[----:B------:R-:W0:Y:S01]  /*0170*/  S2R R8, SR_TID.X ;  /* 0x0000000000087919 */ /* 0x000e220000002100 */
[----:B------:R-:W0:Y:S04]  /*0180*/  S2R R7, SR_CTAID.X ;  /* 0x0000000000077919 */ /* 0x000e280000002500 */
[----:B------:R-:W-:-:S04]  /*0190*/  PLOP3.LUT P0, PT, PT, PT, UP0, 0x80, 0x8 ;  /* 0x000000000008781c */ /* 0x000fc80003f0f008 */
[----:B------:R-:W-:Y:S02]  /*01a0*/  FSEL R2, R2, RZ, P0 ;  /* 0x000000ff02027208 */ /* 0x000fe40000000000 */
[----:B------:R-:W-:-:S04]  /*01b0*/  FSEL R3, R3, 1.875, P0 ;  /* 0x3ff0000003037808 */ /* 0x000fc80000000000 */
[----:B------:R-:W1:Y:S02]  /*01c0*/  F2I.F64.TRUNC R2, R2 ;  /* 0x0000000200027311 */ /* 0x000e64000030d100 */
[----:B-1----:R-:W-:Y:S01]  /*01d0*/  R2UR UR6, R2 ;  /* 0x00000000020672ca */ /* 0x002fe200000e0000 */
[----:B0-----:R-:W-:-:S12]  /*01e0*/  IMAD R8, R7, UR11, R8 ;  /* 0x0000000b07087c24 */ /* 0x001fd8000f8e0208 */
[----:B------:R-:W-:Y:S01]  /*01f0*/  IABS R0, UR6 ;  /* 0x0000000600007c13 */ /* 0x000fe20008000000 */
[----:B------:R-:W-:Y:S02]  /*0200*/  UISETP.GE.AND UP0, UPT, UR6, URZ, UPT ;  /* 0x000000ff0600728c */ /* 0x000fe4000bf06270 */
[----:B------:R-:W-:Y:S01]  /*0210*/  IABS R2, UR6 ;  /* 0x0000000600027c13 */ /* 0x000fe20008000000 */
[----:B------:R-:W0:Y:S08]  /*0220*/  I2F.RP R6, R0 ;  /* 0x0000000000067306 */ /* 0x000e300000209400 */
[----:B0-----:R-:W0:Y:S02]  /*0230*/  MUFU.RCP R6, R6 ;  /* 0x0000000600067308 */ /* 0x001e240000001000 */
[----:B0-----:R-:W-:Y:S01]  /*0240*/  VIADD R4, R6, 0xffffffe ;  /* 0x0ffffffe06047836 */ /* 0x001fe20000000000 */
[----:B------:R-:W-:-:S05]  /*0250*/  IABS R6, R8 ;  /* 0x0000000800067213 */ /* 0x000fca0000000000 */
[----:B------:R0:W1:Y:S02]  /*0260*/  F2I.FTZ.U32.TRUNC.NTZ R5, R4 ;  /* 0x0000000400057305 */ /* 0x000064000021f000 */
[----:B0-----:R-:W-:Y:S02]  /*0270*/  IMAD.MOV.U32 R4, RZ, RZ, RZ ;  /* 0x000000ffff047224 */ /* 0x001fe400078e00ff */
[----:B-1----:R-:W-:-:S04]  /*0280*/  IMAD.MOV R3, RZ, RZ, -R5 ;  /* 0x000000ffff037224 */ /* 0x002fc800078e0a05 */
[----:B------:R-:W-:-:S04]  /*0290*/  IMAD R3, R3, R0, RZ ;  /* 0x0000000003037224 */ /* 0x000fc800078e02ff */
[----:B------:R-:W-:Y:S01]  /*02a0*/  IMAD.HI.U32 R3, R5, R3, R4 ;  /* 0x0000000305037227 */ /* 0x000fe200078e0004 */
[----:B------:R-:W-:-:S03]  /*02b0*/  LOP3.LUT R4, R8, UR6, RZ, 0x3c, !PT ;  /* 0x0000000608047c12 */ /* 0x000fc6000f8e3cff */
[----:B------:R-:W-:Y:S01]  /*02c0*/  IMAD.MOV R5, RZ, RZ, -R2 ;  /* 0x000000ffff057224 */ /* 0x000fe200078e0a02 */
[----:B------:R-:W-:Y:S01]  /*02d0*/  ISETP.GE.AND P2, PT, R4, RZ, PT ;  /* 0x000000ff0400720c */ /* 0x000fe20003f46270 */
[----:B------:R-:W-:-:S04]  /*02e0*/  IMAD.HI.U32 R2, R3, R6, RZ ;  /* 0x0000000603027227 */ /* 0x000fc800078e00ff */
[----:B------:R-:W-:-:S05]  /*02f0*/  IMAD R7, R2, R5, R6 ;  /* 0x0000000502077224 */ /* 0x000fca00078e0206 */
[----:B------:R-:W-:-:S13]  /*0300*/  ISETP.GT.U32.AND P1, PT, R0, R7, PT ;  /* 0x000000070000720c */ /* 0x000fda0003f24070 */
[----:B------:R-:W-:Y:S02]  /*0310*/  @!P1 IMAD.IADD R7, R7, 0x1, -R0 ;  /* 0x0000000107079824 */ /* 0x000fe400078e0a00 */
[----:B------:R-:W-:-:S03]  /*0320*/  @!P1 VIADD R2, R2, 0x1 ;  /* 0x0000000102029836 */ /* 0x000fc60000000000 */
[----:B------:R-:W-:-:S13]  /*0330*/  ISETP.GE.U32.AND P0, PT, R7, R0, PT ;  /* 0x000000000700720c */ /* 0x000fda0003f06070 */
[----:B------:R-:W-:Y:S02]  /*0340*/  @P0 IADD3 R2, PT, PT, R2, 0x1, RZ ;  /* 0x0000000102020810 */ /* 0x000fe40007ffe0ff */
[----:B------:R-:W-:-:S03]  /*0350*/  ISETP.NE.AND P0, PT, RZ, UR6, PT ;  /* 0x00000006ff007c0c */ /* 0x000fc6000bf05270 */
[----:B------:R-:W-:Y:S01]  /*0360*/  IMAD.MOV.U32 R9, RZ, RZ, R2 ;  /* 0x000000ffff097224 */ /* 0x000fe200078e0002 */
[----:B------:R-:W-:-:S03]  /*0370*/  LOP3.LUT R2, RZ, UR6, RZ, 0x33, !PT ;  /* 0x00000006ff027c12 */ /* 0x000fc6000f8e33ff */
[----:B------:R-:W-:-:S05]  /*0380*/  @!P2 IMAD.MOV R9, RZ, RZ, -R9 ;  /* 0x000000ffff09a224 */ /* 0x000fca00078e0a09 */
[----:B------:R-:W-:-:S04]  /*0390*/  SEL R9, R2, R9, !P0 ;  /* 0x0000000902097207 */ /* 0x000fc80004000000 */
[----:B------:R-:W-:-:S05]  /*03a0*/  IABS R6, R9 ;  /* 0x0000000900067213 */ /* 0x000fca0000000000 */
[----:B------:R-:W-:-:S04]  /*03b0*/  IMAD.HI.U32 R4, R3, R6, RZ ;  /* 0x0000000603047227 */ /* 0x000fc800078e00ff */
[----:B------:R-:W-:Y:S01]  /*03c0*/  IMAD R7, R4, R5, R6 ;  /* 0x0000000504077224 */ /* 0x000fe200078e0206 */
[----:B------:R-:W-:-:S04]  /*03d0*/  LOP3.LUT R6, R9, UR6, RZ, 0x3c, !PT ;  /* 0x0000000609067c12 */ /* 0x000fc8000f8e3cff */
[----:B------:R-:W-:Y:S02]  /*03e0*/  ISETP.GT.U32.AND P2, PT, R0, R7, PT ;  /* 0x000000070000720c */ /* 0x000fe40003f44070 */
[----:B------:R-:W-:-:S11]  /*03f0*/  ISETP.GE.AND P3, PT, R6, RZ, PT ;  /* 0x000000ff0600720c */ /* 0x000fd60003f66270 */
[----:B------:R-:W-:Y:S02]  /*0400*/  @!P2 IMAD.IADD R7, R7, 0x1, -R0 ;  /* 0x000000010707a824 */ /* 0x000fe400078e0a00 */
[----:B------:R-:W-:-:S03]  /*0410*/  @!P2 VIADD R4, R4, 0x1 ;  /* 0x000000010404a836 */ /* 0x000fc60000000000 */
[----:B------:R-:W-:-:S13]  /*0420*/  ISETP.GE.U32.AND P1, PT, R7, R0, PT ;  /* 0x000000000700720c */ /* 0x000fda0003f26070 */
[----:B------:R-:W-:-:S04]  /*0430*/  @P1 VIADD R4, R4, 0x1 ;  /* 0x0000000104041836 */ /* 0x000fc80000000000 */
[----:B------:R-:W-:-:S05]  /*0440*/  @!P3 IMAD.MOV R4, RZ, RZ, -R4 ;  /* 0x000000ffff04b224 */ /* 0x000fca00078e0a04 */
[----:B------:R-:W-:-:S04]  /*0450*/  SEL R4, R2, R4, !P0 ;  /* 0x0000000402047207 */ /* 0x000fc80004000000 */
[----:B------:R-:W-:-:S05]  /*0460*/  IABS R10, R4 ;  /* 0x00000004000a7213 */ /* 0x000fca0000000000 */
[----:B------:R-:W-:-:S04]  /*0470*/  IMAD.HI.U32 R6, R3, R10, RZ ;  /* 0x0000000a03067227 */ /* 0x000fc800078e00ff */
[----:B------:R-:W-:-:S05]  /*0480*/  IMAD R7, R6, R5, R10 ;  /* 0x0000000506077224 */ /* 0x000fca00078e020a */
[----:B------:R-:W-:-:S13]  /*0490*/  ISETP.GT.U32.AND P2, PT, R0, R7, PT ;  /* 0x000000070000720c */ /* 0x000fda0003f44070 */
[----:B------:R-:W-:Y:S01]  /*04a0*/  @!P2 IMAD.IADD R7, R7, 0x1, -R0 ;  /* 0x000000010707a824 */ /* 0x000fe200078e0a00 */
[----:B------:R-:W-:-:S04]  /*04b0*/  @!P2 IADD3 R6, PT, PT, R6, 0x1, RZ ;  /* 0x000000010606a810 */ /* 0x000fc80007ffe0ff */
[----:B------:R-:W-:Y:S02]  /*04c0*/  ISETP.GE.U32.AND P1, PT, R7, R0, PT ;  /* 0x000000000700720c */ /* 0x000fe40003f26070 */
[----:B------:R-:W-:-:S04]  /*04d0*/  LOP3.LUT R7, R4, UR6, RZ, 0x3c, !PT ;  /* 0x0000000604077c12 */ /* 0x000fc8000f8e3cff */
[----:B------:R-:W-:-:S07]  /*04e0*/  ISETP.GE.AND P3, PT, R7, RZ, PT ;  /* 0x000000ff0700720c */ /* 0x000fce0003f66270 */
[----:B------:R-:W-:-:S06]  /*04f0*/  @P1 VIADD R6, R6, 0x1 ;  /* 0x0000000106061836 */ /* 0x000fcc0000000000 */
[----:B------:R-:W-:-:S05]  /*0500*/  @!P3 IMAD.MOV R6, RZ, RZ, -R6 ;  /* 0x000000ffff06b224 */ /* 0x000fca00078e0a06 */
[----:B------:R-:W-:-:S04]  /*0510*/  SEL R11, R2, R6, !P0 ;  /* 0x00000006020b7207 */ /* 0x000fc80004000000 */
[----:B------:R-:W-:-:S05]  /*0520*/  IABS R10, R11 ;  /* 0x0000000b000a7213 */ /* 0x000fca0000000000 */
[----:B------:R-:W-:-:S04]  /*0530*/  IMAD.HI.U32 R6, R3, R10, RZ ;  /* 0x0000000a03067227 */ /* 0x000fc800078e00ff */
[----:B------:R-:W-:-:S05]  /*0540*/  IMAD R7, R6, R5, R10 ;  /* 0x0000000506077224 */ /* 0x000fca00078e020a */
[----:B------:R-:W-:-:S13]  /*0550*/  ISETP.GT.U32.AND P2, PT, R0, R7, PT ;  /* 0x000000070000720c */ /* 0x000fda0003f44070 */
[----:B------:R-:W-:Y:S02]  /*0560*/  @!P2 IMAD.IADD R7, R7, 0x1, -R0 ;  /* 0x000000010707a824 */ /* 0x000fe400078e0a00 */
[----:B------:R-:W-:-:S03]  /*0570*/  @!P2 VIADD R6, R6, 0x1 ;  /* 0x000000010606a836 */ /* 0x000fc60000000000 */
[----:B------:R-:W-:Y:S02]  /*0580*/  ISETP.GE.U32.AND P1, PT, R7, R0, PT ;  /* 0x000000000700720c */ /* 0x000fe40003f26070 */
[----:B------:R-:W-:-:S04]  /*0590*/  LOP3.LUT R7, R11, UR6, RZ, 0x3c, !PT ;  /* 0x000000060b077c12 */ /* 0x000fc8000f8e3cff */
[----:B------:R-:W-:-:S07]  /*05a0*/  ISETP.GE.AND P3, PT, R7, RZ, PT ;  /* 0x000000ff0700720c */ /* 0x000fce0003f66270 */
[----:B------:R-:W-:-:S06]  /*05b0*/  @P1 VIADD R6, R6, 0x1 ;  /* 0x0000000106061836 */ /* 0x000fcc0000000000 */
[----:B------:R-:W-:-:S05]  /*05c0*/  @!P3 IMAD.MOV R6, RZ, RZ, -R6 ;  /* 0x000000ffff06b224 */ /* 0x000fca00078e0a06 */
[----:B------:R-:W-:-:S04]  /*05d0*/  SEL R6, R2, R6, !P0 ;  /* 0x0000000602067207 */ /* 0x000fc80004000000 */
[----:B------:R-:W-:Y:S02]  /*05e0*/  IABS R12, R6 ;  /* 0x00000006000c7213 */ /* 0x000fe40000000000 */
[----:B------:R-:W-:Y:S01]  /*05f0*/  ISETP.GE.AND P2, PT, R6, RZ, PT ;  /* 0x000000ff0600720c */ /* 0x000fe20003f46270 */
[----:B------:R-:W-:Y:S02]  /*0600*/  IMAD.MOV R6, RZ, RZ, -R6 ;  /* 0x000000ffff067224 */ /* 0x000fe400078e0a06 */
[----:B------:R-:W-:-:S04]  /*0610*/  IMAD.HI.U32 R10, R3, R12, RZ ;  /* 0x0000000c030a7227 */ /* 0x000fc800078e00ff */
[----:B------:R-:W-:Y:S02]  /*0620*/  IMAD R5, R10, R5, R12 ;  /* 0x000000050a057224 */ /* 0x000fe400078e020c */
[--C-:B------:R-:W-:Y:S02]  /*0630*/  IMAD.MOV R3, RZ, RZ, -R9.reuse ;  /* 0x000000ffff037224 */ /* 0x100fe400078e0a09 */
[----:B------:R-:W-:Y:S01]  /*0640*/  IMAD.MOV R10, RZ, RZ, -R4 ;  /* 0x000000ffff0a7224 */ /* 0x000fe200078e0a04 */
[----:B------:R-:W-:Y:S01]  /*0650*/  ISETP.GT.U32.AND P1, PT, R0, R5, PT ;  /* 0x000000050000720c */ /* 0x000fe20003f24070 */
[----:B------:R-:W-:Y:S02]  /*0660*/  IMAD R8, R3, UR6, R8 ;  /* 0x0000000603087c24 */ /* 0x000fe4000f8e0208 */
[----:B------:R-:W-:Y:S02]  /*0670*/  IMAD R9, R10, UR6, R9 ;  /* 0x000000060a097c24 */ /* 0x000fe4000f8e0209 */
[----:B------:R-:W-:-:S08]  /*0680*/  IMAD R3, R6, UR6, R11 ;  /* 0x0000000606037c24 */ /* 0x000fd0000f8e020b */
[----:B------:R-:W-:-:S05]  /*0690*/  @!P1 IMAD.IADD R5, R5, 0x1, -R0 ;  /* 0x0000000105059824 */ /* 0x000fca00078e0a00 */
[----:B------:R-:W-:-:S13]  /*06a0*/  ISETP.GT.U32.AND P1, PT, R0, R5, PT ;  /* 0x000000050000720c */ /* 0x000fda0003f24070 */
[----:B------:R-:W-:-:S05]  /*06b0*/  @!P1 IADD3 R5, PT, PT, R5, -R0, RZ ;  /* 0x8000000005059210 */ /* 0x000fca0007ffe0ff */
[----:B------:R-:W-:-:S05]  /*06c0*/  @!P2 IMAD.MOV R5, RZ, RZ, -R5 ;  /* 0x000000ffff05a224 */ /* 0x000fca00078e0a05 */
[----:B------:R-:W-:Y:S01]  /*06d0*/  SEL R0, R2, R5, !P0 ;  /* 0x0000000502007207 */ /* 0x000fe20004000000 */
[----:B------:R-:W-:-:S04]  /*06e0*/  IMAD.MOV R5, RZ, RZ, -R11 ;  /* 0x000000ffff057224 */ /* 0x000fc800078e0a0b */
[----:B------:R-:W-:Y:S01]  /*06f0*/  IMAD R2, R5, UR6, R4 ;  /* 0x0000000605027c24 */ /* 0x000fe2000f8e0204 */
[----:B------:R-:W-:Y:S06]  /*0700*/  BRA.U !UP0, `(.L_x_1) ;  /* 0x0000000108ec7547 */ /* 0x000fec000b800000 */
[----:B------:R-:W0:Y:S01]  /*0710*/  I2F.F64.U32 R6, UR6 ;  /* 0x0000000600067d12 */ /* 0x000e220008201800 */
[----:B------:R-:W-:Y:S01]  /*0720*/  MOV R4, 0x780 ;  /* 0x0000078000047802 */ /* 0x000fe20000000f00 */
[----:B------:R-:W-:Y:S01]  /*0730*/  UMOV UR4, URZ ;  /* 0x000000ff00047c82 */ /* 0x000fe20008000000 */
[----:B------:R-:W-:Y:S01]  /*0740*/  UMOV UR5, 0x40100000 ;  /* 0x4010000000057882 */ /* 0x000fe20000000000 */
[----:B0-----:R-:W-:Y:S01]  /*0750*/  IMAD.MOV.U32 R24, RZ, RZ, R6 ;  /* 0x000000ffff187224 */ /* 0x001fe200078e0006 */
[----:B------:R-:W-:-:S07]  /*0760*/  MOV R25, R7 ;  /* 0x0000000700197202 */ /* 0x000fce0000000f00 */
[----:B------:R-:W-:Y:S05]  /*0770*/  CALL.REL.NOINC `($_Z5inc5dPii$__internal_accurate_pow) ;  /* 0x0000000400047944 */ /* 0x000fea0003c00000 */
[----:B------:R-:W-:Y:S01]  /*0780*/  UISETP.NE.AND UP0, UPT, UR6, 0x1, UPT ;  /* 0x000000010600788c */ /* 0x000fe2000bf05270 */
[----:B------:R-:W-:Y:S01]  /*0790*/  ISETP.GE.AND P1, PT, R7, RZ, PT ;  /* 0x000000ff0700720c */ /* 0x000fe20003f26270 */
[----:B------:R-:W-:Y:S01]  /*07a0*/  IMAD.MOV.U32 R24, RZ, RZ, R6 ;  /* 0x000000ffff187224 */ /* 0x000fe200078e0006 */
[----:B------:R-:W-:Y:S01]  /*07b0*/  UMOV UR4, URZ ;  /* 0x000000ff00047c82 */ /* 0x000fe20008000000 */
[----:B------:R-:W-:Y:S01]  /*07c0*/  IMAD.MOV.U32 R25, RZ, RZ, R7 ;  /* 0x000000ffff197224 */ /* 0x000fe200078e0007 */
[----:B------:R-:W-:Y:S01]  /*07d0*/  UMOV UR5, 0x40080000 ;  /* 0x4008000000057882 */ /* 0x000fe20000000000 */
[----:B------:R-:W-:-:S04]  /*07e0*/  PLOP3.LUT P0, PT, PT, PT, UP0, 0x80, 0x8 ;  /* 0x000000000008781c */ /* 0x000fc80003f0f008 */
[----:B------:R-:W-:Y:S02]  /*07f0*/  FSEL R5, R16, 1.875, P0 ;  /* 0x3ff0000010057808 */ /* 0x000fe40000000000 */
[----:B------:R-:W-:-:S04]  /*0800*/  FSEL R4, R13, RZ, P0 ;  /* 0x000000ff0d047208 */ /* 0x000fc80000000000 */
[----:B------:R0:W1:Y:S02]  /*0810*/  F2I.F64.TRUNC R5, R4 ;  /* 0x0000000400057311 */ /* 0x000064000030d100 */
[----:B0-----:R-:W-:-:S07]  /*0820*/  MOV R4, 0x840 ;  /* 0x0000084000047802 */ /* 0x001fce0000000f00 */
[----:B-1----:R-:W-:Y:S05]  /*0830*/  CALL.REL.NOINC `($_Z5inc5dPii$__internal_accurate_pow) ;  /* 0x0000000000d47944 */ /* 0x002fea0003c00000 */
[----:B------:R-:W-:Y:S01]  /*0840*/  IMAD.MOV.U32 R10, RZ, RZ, R13 ;  /* 0x000000ffff0a7224 */ /* 0x000fe200078e000d */
[----:B------:R-:W-:Y:S01]  /*0850*/  MOV R4, 0x930 ;  /* 0x0000093000047802 */ /* 0x000fe20000000f00 */
[----:B------:R-:W-:Y:S01]  /*0860*/  IMAD.MOV.U32 R11, RZ, RZ, R16 ;  /* 0x000000ffff0b7224 */ /* 0x000fe200078e0010 */
[----:B------:R-:W0:Y:S01]  /*0870*/  LDCU.64 UR12, c[0x0][0x358] ;  /* 0x00006b00ff0c77ac */ /* 0x000e220008000a00 */
[----:B------:R-:W-:Y:S02]  /*0880*/  IMAD.MOV.U32 R24, RZ, RZ, R6 ;  /* 0x000000ffff187224 */ /* 0x000fe400078e0006 */
[----:B------:R-:W-:Y:S01]  /*0890*/  IMAD.MOV.U32 R25, RZ, RZ, R7 ;  /* 0x000000ffff197224 */ /* 0x000fe200078e0007 */
[----:B------:R-:W-:Y:S01]  /*08a0*/  UMOV UR4, URZ ;  /* 0x000000ff00047c82 */ /* 0x000fe20008000000 */
[----:B------:R-:W-:Y:S01]  /*08b0*/  DADD R10, -RZ, -R10 ;  /* 0x00000000ff0a7229 */ /* 0x000fe2000000090a */
[----:B------:R-:W-:-:S09]  /*08c0*/  UMOV UR5, 0x40000000 ;  /* 0x4000000000057882 */ /* 0x000fd20000000000 */
[----:B------:R-:W-:Y:S02]  /*08d0*/  FSEL R13, R10, R13, !P1 ;  /* 0x0000000d0a0d7208 */ /* 0x000fe40004800000 */
[----:B------:R-:W-:Y:S02]  /*08e0*/  FSEL R10, R11, R16, !P1 ;  /* 0x000000100b0a7208 */ /* 0x000fe40004800000 */
[----:B------:R-:W-:Y:S02]  /*08f0*/  FSEL R28, R13, RZ, P0 ;  /* 0x000000ff0d1c7208 */ /* 0x000fe40000000000 */
[----:B------:R-:W-:-:S04]  /*0900*/  FSEL R29, R10, 1.875, P0 ;  /* 0x3ff000000a1d7808 */ /* 0x000fc80000000000 */
[----:B0-----:R1:W2:Y:S03]  /*0910*/  F2I.F64.TRUNC R28, R28 ;  /* 0x0000001c001c7311 */ /* 0x0012a6000030d100 */
[----:B-12---:R-:W-:Y:S05]  /*0920*/  CALL.REL.NOINC `($_Z5inc5dPii$__internal_accurate_pow) ;  /* 0x0000000000987944 */ /* 0x006fea0003c00000 */
[----:B------:R-:W-:Y:S01]  /*0930*/  FSEL R6, R13, RZ, P0 ;  /* 0x000000ff0d067208 */ /* 0x000fe20000000000 */
[----:B------:R-:W0:Y:S01]  /*0940*/  LDC.64 R10, c[0x0][0x380] ;  /* 0x0000e000ff0a7b82 */ /* 0x000e220000000a00 */
[----:B------:R-:W-:Y:S01]  /*0950*/  FSEL R7, R16, 1.875, P0 ;  /* 0x3ff0000010077808 */ /* 0x000fe20000000000 */
[----:B------:R-:W-:Y:S01]  /*0960*/  IMAD R4, R9, UR6, R8 ;  /* 0x0000000609047c24 */ /* 0x000fe2000f8e0208 */
[----:B------:R-:W-:Y:S01]  /*0970*/  MOV R12, 0x0 ;  /* 0x00000000000c7802 */ /* 0x000fe20000000f00 */
[----:B------:R1:W-:Y:S01]  /*0980*/  STL.64 [R1], R8 ;  /* 0x0000000801007387 */ /* 0x0003e20000100a00 */
[----:B------:R-:W2:Y:S01]  /*0990*/  F2I.F64.TRUNC R6, R6 ;  /* 0x0000000600067311 */ /* 0x000ea2000030d100 */
[----:B------:R-:W-:Y:S01]  /*09a0*/  IMAD R4, R0, R5, R4 ;  /* 0x0000000500047224 */ /* 0x000fe200078e0204 */
[----:B------:R-:W3:Y:S03]  /*09b0*/  LDCU.64 UR4, c[0x4][0x8] ;  /* 0x01000100ff0477ac */ /* 0x000ee60008000a00 */
[----:B------:R-:W-:-:S04]  /*09c0*/  IMAD R5, R3, R28, R4 ;  /* 0x0000001c03057224 */ /* 0x000fc800078e0204 */
[----:B--2---:R-:W-:-:S04]  /*09d0*/  IMAD R5, R2, R6, R5 ;  /* 0x0000000602057224 */ /* 0x004fc800078e0205 */
[----:B0-----:R-:W-:-:S05]  /*09e0*/  IMAD.WIDE R10, R5, 0x4, R10 ;  /* 0x00000004050a7825 */ /* 0x001fca00078e020a */
[----:B------:R-:W2:Y:S01]  /*09f0*/  LDG.E R13, desc[UR12][R10.64] ;  /* 0x0000000c0a0d7981 */ /* 0x000ea2000c1e1900 */
[----:B------:R1:W0:Y:S01]  /*0a00*/  LDC.64 R14, c[0x4][R12] ;  /* 0x010000000c0e7b82 */ /* 0x0002220000000a00 */
[----:B---3--:R-:W-:Y:S02]  /*0a10*/  IMAD.U32 R4, RZ, RZ, UR4 ;  /* 0x00000004ff047e24 */ /* 0x008fe4000f8e00ff */
[----:B------:R1:W-:Y:S01]  /*0a20*/  STL.64 [R1+0x8], R2 ;  /* 0x0000080201007387 */ /* 0x0003e20000100a00 */
[----:B------:R-:W-:Y:S02]  /*0a30*/  IMAD.U32 R5, RZ, RZ, UR5 ;  /* 0x00000005ff057e24 */ /* 0x000fe4000f8e00ff */
[----:B------:R-:W-:Y:S01]  /*0a40*/  IMAD.U32 R6, RZ, RZ, UR8 ;  /* 0x00000008ff067e24 */ /* 0x000fe2000f8e00ff */
[----:B------:R1:W-:Y:S01]  /*0a50*/  STL [R1+0x10], R0 ;  /* 0x0000100001007387 */ /* 0x0003e20000100800 */
[----:B------:R-:W-:Y:S01]  /*0a60*/  IMAD.U32 R7, RZ, RZ, UR9 ;  /* 0x00000009ff077e24 */ /* 0x000fe2000f8e00ff */
[----:B--2---:R-:W-:-:S05]  /*0a70*/  IADD3 R13, PT, PT, R13, 0x1, RZ ;  /* 0x000000010d0d7810 */ /* 0x004fca0007ffe0ff */
[----:B0-----:R1:W-:Y:S02]  /*0a80*/  STG.E desc[UR12][R10.64], R13 ;  /* 0x0000000d0a007986 */ /* 0x0013e4000c10190c */
[----:B------:R-:W-:-:S07]  /*0a90*/  LEPC R20, `(.L_x_2) ;  /* 0x000000001014794e */ /* 0x000fce0000000000 */
[----:B-1----:R-:W-:Y:S05]  /*0aa0*/  CALL.ABS.NOINC R14 ;  /* 0x000000000e007343 */ /* 0x002fea0003c00000 */
.L_x_2:
[----:B------:R-:W-:Y:S05]  /*0ab0*/  EXIT ;  /* 0x000000000000794d */ /* 0x000fea0003800000 */
.L_x_1:
[----:B------:R-:W-:Y:S01]  /*0ac0*/  MOV R10, 0x0 ;  /* 0x00000000000a7802 */ /* 0x000fe20000000f00 */
[----:B------:R0:W-:Y:S01]  /*0ad0*/  STL.64 [R1], R8 ;  /* 0x0000000801007387 */ /* 0x0001e20000100a00 */
[----:B------:R-:W1:Y:S01]  /*0ae0*/  LDCU.64 UR4, c[0x4][0x10] ;  /* 0x01000200ff0477ac */ /* 0x000e620008000a00 */
[----:B------:R-:W-:Y:S01]  /*0af0*/  MOV R6, UR8 ;  /* 0x0000000800067c02 */ /* 0x000fe20008000f00 */
[----:B------:R-:W-:Y:S01]  /*0b00*/  IMAD.U32 R7, RZ, RZ, UR9 ;  /* 0x00000009ff077e24 */ /* 0x000fe2000f8e00ff */
[----:B------:R0:W-:Y:S01]  /*0b10*/  STL.64 [R1+0x8], R2 ;  /* 0x0000080201007387 */ /* 0x0001e20000100a00 */
[----:B------:R-:W2:Y:S03]  /*0b20*/  LDC.64 R10, c[0x4][R10] ;  /* 0x010000000a0a7b82 */ /* 0x000ea60000000a00 */
[----:B------:R0:W-:Y:S01]  /*0b30*/  STL [R1+0x10], R0 ;  /* 0x0000100001007387 */ /* 0x0001e20000100800 */
[----:B-1----:R-:W-:-:S02]  /*0b40*/  IMAD.U32 R4, RZ, RZ, UR4 ;  /* 0x00000004ff047e24 */ /* 0x002fc4000f8e00ff */
[----:B0-----:R-:W-:-:S07]  /*0b50*/  IMAD.U32 R5, RZ, RZ, UR5 ;  /* 0x00000005ff057e24 */ /* 0x001fce000f8e00ff */
[----:B------:R-:W-:-:S07]  /*0b60*/  LEPC R20, `(.L_x_3) ;  /* 0x000000001014794e */ /* 0x000fce0000000000 */
[----:B--2---:R-:W-:Y:S05]  /*0b70*/  CALL.ABS.NOINC R10 ;  /* 0x000000000a007343 */ /* 0x004fea0003c00000 */
.L_x_3:
[----:B------:R-:W-:Y:S05]  /*0b80*/  EXIT ;  /* 0x000000000000794d */ /* 0x000fea0003800000 */
        .type           $_Z5inc5dPii$__internal_accurate_pow,@function
        .size           $_Z5inc5dPii$__internal_accurate_pow,(.L_x_6 - $_Z5inc5dPii$__internal_accurate_pow)
$_Z5inc5dPii$__internal_accurate_pow:
[----:B------:R-:W-:Y:S01]  /*0b90*/  ISETP.GT.U32.AND P2, PT, R25, 0xfffff, PT ;  /* 0x000fffff1900780c */ /* 0x000fe20003f44070 */
[----:B------:R-:W-:Y:S01]  /*0ba0*/  IMAD.MOV.U32 R12, RZ, RZ, R25 ;  /* 0x000000ffff0c7224 */ /* 0x000fe200078e0019 */
[----:B------:R-:W-:Y:S01]  /*0bb0*/  UMOV UR14, 0x7d2cafe2 ;  /* 0x7d2cafe2000e7882 */ /* 0x000fe20000000000 */
[----:B------:R-:W-:Y:S01]  /*0bc0*/  IMAD.MOV.U32 R14, RZ, RZ, R24 ;  /* 0x000000ffff0e7224 */ /* 0x000fe200078e0018 */
[----:B------:R-:W-:Y:S01]  /*0bd0*/  UMOV UR15, 0x3eb0f5ff ;  /* 0x3eb0f5ff000f7882 */ /* 0x000fe20000000000 */
[----:B------:R-:W-:Y:S01]  /*0be0*/  IMAD.MOV.U32 R18, RZ, RZ, RZ ;  /* 0x000000ffff127224 */ /* 0x000fe200078e00ff */
[----:B------:R-:W-:Y:S01]  /*0bf0*/  UMOV UR16, 0x3b39803f ;  /* 0x3b39803f00107882 */ /* 0x000fe20000000000 */
[----:B------:R-:W-:Y:S01]  /*0c00*/  IMAD.MOV.U32 R16, RZ, RZ, 0x41ad3b5a ;  /* 0x41ad3b5aff107424 */ /* 0x000fe200078e00ff */
[----:B------:R-:W-:Y:S01]  /*0c10*/  UMOV UR17, 0x3c7abc9e ;  /* 0x3c7abc9e00117882 */ /* 0x000fe20000000000 */
[----:B------:R-:W-:Y:S01]  /*0c20*/  IMAD.MOV.U32 R17, RZ, RZ, 0x3ed0f5d2 ;  /* 0x3ed0f5d2ff117424 */ /* 0x000fe200078e00ff */
[----:B------:R-:W-:-:S02]  /*0c30*/  USHF.L.U32 UR10, UR5, 0x1, URZ ;  /* 0x00000001050a7899 */ /* 0x000fc400080006ff */
[----:B------:R-:W-:Y:S01]  /*0c40*/  ULOP3.LUT UR7, UR5, 0xff0fffff, URZ, 0xc0, !UPT ;  /* 0xff0fffff05077892 */ /* 0x000fe2000f8ec0ff */
[----:B------:R-:W-:Y:S01]  /*0c50*/  @!P2 DMUL R10, R24, 1.80143985094819840000e+16 ;  /* 0x43500000180aa828 */ /* 0x000fe20000000000 */
[----:B------:R-:W-:-:S04]  /*0c60*/  UISETP.GT.U32.AND UP0, UPT, UR10, -0x2000001, UPT ;  /* 0xfdffffff0a00788c */ /* 0x000fc8000bf04070 */
[----:B------:R-:W-:-:S05]  /*0c70*/  USEL UR5, UR7, UR5, UP0 ;  /* 0x0000000507057287 */ /* 0x000fca0008000000 */
[----:B------:R-:W-:Y:S02]  /*0c80*/  @!P2 IMAD.MOV.U32 R12, RZ, RZ, R11 ;  /* 0x000000ffff0ca224 */ /* 0x000fe400078e000b */
[----:B------:R-:W-:Y:S01]  /*0c90*/  @!P2 IMAD.MOV.U32 R14, RZ, RZ, R10 ;  /* 0x000000ffff0ea224 */ /* 0x000fe200078e000a */
[----:B------:R-:W-:Y:S02]  /*0ca0*/  SHF.R.U32.HI R10, RZ, 0x14, R25 ;  /* 0x00000014ff0a7819 */ /* 0x000fe40000011619 */
[----:B------:R-:W-:Y:S02]  /*0cb0*/  LOP3.LUT R12, R12, 0x800fffff, RZ, 0xc0, !PT ;  /* 0x800fffff0c0c7812 */ /* 0x000fe400078ec0ff */
[----:B------:R-:W-:Y:S02]  /*0cc0*/  @!P2 LEA.HI R10, R11, 0xffffffca, RZ, 0xc ;  /* 0xffffffca0b0aa811 */ /* 0x000fe400078f60ff */
[----:B------:R-:W-:-:S03]  /*0cd0*/  LOP3.LUT R15, R12, 0x3ff00000, RZ, 0xfc, !PT ;  /* 0x3ff000000c0f7812 */ /* 0x000fc600078efcff */
[----:B------:R-:W-:Y:S01]  /*0ce0*/  VIADD R11, R10, 0xfffffc01 ;  /* 0xfffffc010a0b7836 */ /* 0x000fe20000000000 */
[----:B------:R-:W-:-:S13]  /*0cf0*/  ISETP.GE.U32.AND P3, PT, R15, 0x3ff6a09f, PT ;  /* 0x3ff6a09f0f00780c */ /* 0x000fda0003f66070 */
[----:B------:R-:W-:Y:S01]  /*0d00*/  @P3 VIADD R13, R15, 0xfff00000 ;  /* 0xfff000000f0d3836 */ /* 0x000fe20000000000 */
[----:B------:R-:W-:-:S04]  /*0d10*/  @P3 IADD3 R11, PT, PT, R10, -0x3fe, RZ ;  /* 0xfffffc020a0b3810 */ /* 0x000fc80007ffe0ff */
[----:B------:R-:W-:-:S06]  /*0d20*/  @P3 MOV R15, R13 ;  /* 0x0000000d000f3202 */ /* 0x000fcc0000000f00 */
[C---:B------:R-:W-:Y:S02]  /*0d30*/  DADD R20, R14.reuse, 1 ;  /* 0x3ff000000e147429 */ /* 0x040fe40000000000 */
[----:B------:R-:W-:-:S04]  /*0d40*/  DADD R14, R14, -1 ;  /* 0xbff000000e0e7429 */ /* 0x000fc80000000000 */
[----:B------:R-:W0:Y:S02]  /*0d50*/  MUFU.RCP64H R19, R21 ;  /* 0x0000001500137308 */ /* 0x000e240000001800 */
[----:B0-----:R-:W-:-:S08]  /*0d60*/  DFMA R12, -R20, R18, 1 ;  /* 0x3ff00000140c742b */ /* 0x001fd00000000112 */
[----:B------:R-:W-:-:S08]  /*0d70*/  DFMA R12, R12, R12, R12 ;  /* 0x0000000c0c0c722b */ /* 0x000fd0000000000c */
[----:B------:R-:W-:-:S08]  /*0d80*/  DFMA R18, R18, R12, R18 ;  /* 0x0000000c1212722b */ /* 0x000fd00000000012 */
[----:B------:R-:W-:-:S08]  /*0d90*/  DMUL R12, R14, R18 ;  /* 0x000000120e0c7228 */ /* 0x000fd00000000000 */
[----:B------:R-:W-:-:S08]  /*0da0*/  DFMA R12, R14, R18, R12 ;  /* 0x000000120e0c722b */ /* 0x000fd0000000000c */
[----:B------:R-:W-:-:S08]  /*0db0*/  DMUL R26, R12, R12 ;  /* 0x0000000c0c1a7228 */ /* 0x000fd00000000000 */
[----:B------:R-:W-:Y:S01]  /*0dc0*/  DFMA R16, R26, UR14, R16 ;  /* 0x0000000e1a107c2b */ /* 0x000fe20008000010 */
[----:B------:R-:W-:Y:S01]  /*0dd0*/  UMOV UR14, 0x75488a3f ;  /* 0x75488a3f000e7882 */ /* 0x000fe20000000000 */
[----:B------:R-:W-:-:S06]  /*0de0*/  UMOV UR15, 0x3ef3b20a ;  /* 0x3ef3b20a000f7882 */ /* 0x000fcc0000000000 */
[----:B------:R-:W-:Y:S01]  /*0df0*/  DFMA R22, R26, R16, UR14 ;  /* 0x0000000e1a167e2b */ /* 0x000fe20008000010 */
[----:B------:R-:W-:Y:S01]  /*0e00*/  UMOV UR14, 0xe4faecd5 ;  /* 0xe4faecd5000e7882 */ /* 0x000fe20000000000 */
[----:B------:R-:W-:Y:S01]  /*0e10*/  UMOV UR15, 0x3f1745cd ;  /* 0x3f1745cd000f7882 */ /* 0x000fe20000000000 */
[----:B------:R-:W-:-:S05]  /*0e20*/  DADD R16, R14, -R12 ;  /* 0x000000000e107229 */ /* 0x000fca000000080c */
[----:B------:R-:W-:Y:S01]  /*0e30*/  DFMA R22, R26, R22, UR14 ;  /* 0x0000000e1a167e2b */ /* 0x000fe20008000016 */
[----:B------:R-:W-:Y:S01]  /*0e40*/  UMOV UR14, 0x258a578b ;  /* 0x258a578b000e7882 */ /* 0x000fe20000000000 */
[----:B------:R-:W-:Y:S01]  /*0e50*/  UMOV UR15, 0x3f3c71c7 ;  /* 0x3f3c71c7000f7882 */ /* 0x000fe20000000000 */
[----:B------:R-:W-:-:S05]  /*0e60*/  DADD R16, R16, R16 ;  /* 0x0000000010107229 */ /* 0x000fca0000000010 */
[----:B------:R-:W-:Y:S01]  /*0e70*/  DFMA R22, R26, R22, UR14 ;  /* 0x0000000e1a167e2b */ /* 0x000fe20008000016 */
[----:B------:R-:W-:Y:S01]  /*0e80*/  UMOV UR14, 0x9242b910 ;  /* 0x9242b910000e7882 */ /* 0x000fe20000000000 */
[----:B------:R-:W-:Y:S01]  /*0e90*/  UMOV UR15, 0x3f624924 ;  /* 0x3f624924000f7882 */ /* 0x000fe20000000000 */
[----:B------:R-:W-:-:S05]  /*0ea0*/  DFMA R16, R14, -R12, R16 ;  /* 0x8000000c0e10722b */ /* 0x000fca0000000010 */
[----:B------:R-:W-:Y:S01]  /*0eb0*/  DFMA R22, R26, R22, UR14 ;  /* 0x0000000e1a167e2b */ /* 0x000fe20008000016 */
[----:B------:R-:W-:Y:S01]  /*0ec0*/  UMOV UR14, 0x99999dfb ;  /* 0x99999dfb000e7882 */ /* 0x000fe20000000000 */
[----:B------:R-:W-:Y:S01]  /*0ed0*/  UMOV UR15, 0x3f899999 ;  /* 0x3f899999000f7882 */ /* 0x000fe20000000000 */
[----:B------:R-:W-:Y:S02]  /*0ee0*/  DMUL R16, R18, R16 ;  /* 0x0000001012107228 */ /* 0x000fe40000000000 */
[----:B------:R-:W-:-:S03]  /*0ef0*/  DMUL R18, R12, R12 ;  /* 0x0000000c0c127228 */ /* 0x000fc60000000000 */
[----:B------:R-:W-:Y:S01]  /*0f00*/  DFMA R22, R26, R22, UR14 ;  /* 0x0000000e1a167e2b */ /* 0x000fe20008000016 */
[----:B------:R-:W-:Y:S01]  /*0f10*/  UMOV UR14, 0x55555555 ;  /* 0x55555555000e7882 */ /* 0x000fe20000000000 */
[----:B------:R-:W-:-:S03]  /*0f20*/  UMOV UR15, 0x3fb55555 ;  /* 0x3fb55555000f7882 */ /* 0x000fc60000000000 */
[----:B------:R-:W-:Y:S02]  /*0f30*/  VIADD R25, R17, 0x100000 ;  /* 0x0010000011197836 */ /* 0x000fe40000000000 */
[----:B------:R-:W-:Y:S01]  /*0f40*/  IMAD.MOV.U32 R24, RZ, RZ, R16 ;  /* 0x000000ffff187224 */ /* 0x000fe200078e0010 */
[----:B------:R-:W-:-:S08]  /*0f50*/  DFMA R14, R26, R22, UR14 ;  /* 0x0000000e1a0e7e2b */ /* 0x000fd00008000016 */
[----:B------:R-:W-:Y:S01]  /*0f60*/  DADD R20, -R14, UR14 ;  /* 0x0000000e0e147e29 */ /* 0x000fe20008000100 */
[----:B------:R-:W-:Y:S01]  /*0f70*/  UMOV UR14, 0xb9e7b0 ;  /* 0x00b9e7b0000e7882 */ /* 0x000fe20000000000 */
[----:B------:R-:W-:-:S06]  /*0f80*/  UMOV UR15, 0x3c46a4cb ;  /* 0x3c46a4cb000f7882 */ /* 0x000fcc0000000000 */
[----:B------:R-:W-:Y:S02]  /*0f90*/  DFMA R20, R26, R22, R20 ;  /* 0x000000161a14722b */ /* 0x000fe40000000014 */
[C---:B------:R-:W-:Y:S02]  /*0fa0*/  DFMA R22, R12.reuse, R12, -R18 ;  /* 0x0000000c0c16722b */ /* 0x040fe40000000812 */
[----:B------:R-:W-:-:S04]  /*0fb0*/  DMUL R26, R12, R18 ;  /* 0x000000120c1a7228 */ /* 0x000fc80000000000 */
[----:B------:R-:W-:Y:S01]  /*0fc0*/  DADD R20, R20, -UR14 ;  /* 0x8000000e14147e29 */ /* 0x000fe20008000000 */
[----:B------:R-:W-:Y:S01]  /*0fd0*/  UMOV UR14, 0x80000000 ;  /* 0x80000000000e7882 */ /* 0x000fe20000000000 */
[C---:B------:R-:W-:Y:S01]  /*0fe0*/  DFMA R24, R12.reuse, R24, R22 ;  /* 0x000000180c18722b */ /* 0x040fe20000000016 */
[----:B------:R-:W-:Y:S01]  /*0ff0*/  UMOV UR15, 0x43300000 ;  /* 0x43300000000f7882 */ /* 0x000fe20000000000 */
[----:B------:R-:W-:-:S08]  /*1000*/  DFMA R22, R12, R18, -R26 ;  /* 0x000000120c16722b */ /* 0x000fd0000000081a */
[----:B------:R-:W-:Y:S02]  /*1010*/  DFMA R22, R16, R18, R22 ;  /* 0x000000121016722b */ /* 0x000fe40000000016 */
[----:B------:R-:W-:-:S06]  /*1020*/  DADD R18, R14, R20 ;  /* 0x000000000e127229 */ /* 0x000fcc0000000014 */
[----:B------:R-:W-:Y:S02]  /*1030*/  DFMA R22, R12, R24, R22 ;  /* 0x000000180c16722b */ /* 0x000fe40000000016 */
[----:B------:R-:W-:Y:S02]  /*1040*/  DADD R24, R14, -R18 ;  /* 0x000000000e187229 */ /* 0x000fe40000000812 */
[----:B------:R-:W-:-:S06]  /*1050*/  DMUL R14, R18, R26 ;  /* 0x0000001a120e7228 */ /* 0x000fcc0000000000 */
[----:B------:R-:W-:Y:S02]  /*1060*/  DADD R24, R20, R24 ;  /* 0x0000000014187229 */ /* 0x000fe40000000018 */
[----:B------:R-:W-:-:S08]  /*1070*/  DFMA R20, R18, R26, -R14 ;  /* 0x0000001a1214722b */ /* 0x000fd0000000080e */
[----:B------:R-:W-:-:S08]  /*1080*/  DFMA R20, R18, R22, R20 ;  /* 0x000000161214722b */ /* 0x000fd00000000014 */
[----:B------:R-:W-:-:S08]  /*1090*/  DFMA R24, R24, R26, R20 ;  /* 0x0000001a1818722b */ /* 0x000fd00000000014 */
[----:B------:R-:W-:-:S08]  /*10a0*/  DADD R18, R14, R24 ;  /* 0x000000000e127229 */ /* 0x000fd00000000018 */
[--C-:B------:R-:W-:Y:S02]  /*10b0*/  DADD R20, R12, R18.reuse ;  /* 0x000000000c147229 */ /* 0x100fe40000000012 */
[----:B------:R-:W-:-:S06]  /*10c0*/  DADD R14, R14, -R18 ;  /* 0x000000000e0e7229 */ /* 0x000fcc0000000812 */
[----:B------:R-:W-:Y:S02]  /*10d0*/  DADD R12, R12, -R20 ;  /* 0x000000000c0c7229 */ /* 0x000fe40000000814 */
[----:B------:R-:W-:-:S06]  /*10e0*/  DADD R14, R24, R14 ;  /* 0x00000000180e7229 */ /* 0x000fcc000000000e */
[----:B------:R-:W-:-:S08]  /*10f0*/  DADD R12, R18, R12 ;  /* 0x00000000120c7229 */ /* 0x000fd0000000000c */
[----:B------:R-:W-:-:S08]  /*1100*/  DADD R12, R14, R12 ;  /* 0x000000000e0c7229 */ /* 0x000fd0000000000c */
[----:B------:R-:W-:Y:S01]  /*1110*/  DADD R16, R16, R12 ;  /* 0x0000000010107229 */ /* 0x000fe2000000000c */
[----:B------:R-:W-:Y:S01]  /*1120*/  LOP3.LUT R12, R11, 0x80000000, RZ, 0x3c, !PT ;  /* 0x800000000b0c7812 */ /* 0x000fe200078e3cff */
[----:B------:R-:W-:-:S06]  /*1130*/  IMAD.MOV.U32 R13, RZ, RZ, 0x43300000 ;  /* 0x43300000ff0d7424 */ /* 0x000fcc00078e00ff */
[----:B------:R-:W-:Y:S02]  /*1140*/  DADD R14, R20, R16 ;  /* 0x00000000140e7229 */ /* 0x000fe40000000010 */
[----:B------:R-:W-:Y:S01]  /*1150*/  DADD R12, R12, -UR14 ;  /* 0x8000000e0c0c7e29 */ /* 0x000fe20008000000 */
[----:B------:R-:W-:Y:S01]  /*1160*/  UMOV UR14, 0xfefa39ef ;  /* 0xfefa39ef000e7882 */ /* 0x000fe20000000000 */
[----:B------:R-:W-:-:S04]  /*1170*/  UMOV UR15, 0x3fe62e42 ;  /* 0x3fe62e42000f7882 */ /* 0x000fc80000000000 */
[--C-:B------:R-:W-:Y:S02]  /*1180*/  DADD R20, R20, -R14.reuse ;  /* 0x0000000014147229 */ /* 0x100fe4000000080e */
[----:B------:R-:W-:-:S06]  /*1190*/  DFMA R10, R12, UR14, R14 ;  /* 0x0000000e0c0a7c2b */ /* 0x000fcc000800000e */
[----:B------:R-:W-:Y:S02]  /*11a0*/  DADD R20, R16, R20 ;  /* 0x0000000010147229 */ /* 0x000fe40000000014 */
[----:B------:R-:W-:-:S08]  /*11b0*/  DFMA R18, R12, -UR14, R10 ;  /* 0x8000000e0c127c2b */ /* 0x000fd0000800000a */
[----:B------:R-:W-:-:S08]  /*11c0*/  DADD R18, -R14, R18 ;  /* 0x000000000e127229 */ /* 0x000fd00000000112 */
[----:B------:R-:W-:-:S08]  /*11d0*/  DADD R18, R20, -R18 ;  /* 0x0000000014127229 */ /* 0x000fd00000000812 */
[----:B------:R-:W-:-:S08]  /*11e0*/  DFMA R18, R12, UR16, R18 ;  /* 0x000000100c127c2b */ /* 0x000fd00008000012 */
[----:B------:R-:W-:-:S08]  /*11f0*/  DADD R12, R10, R18 ;  /* 0x000000000a0c7229 */ /* 0x000fd00000000012 */
[----:B------:R-:W-:Y:S02]  /*1200*/  DADD R10, R10, -R12 ;  /* 0x000000000a0a7229 */ /* 0x000fe4000000080c */
[----:B------:R-:W-:-:S06]  /*1210*/  DMUL R16, R12, UR4 ;  /* 0x000000040c107c28 */ /* 0x000fcc0008000000 */
[----:B------:R-:W-:Y:S02]  /*1220*/  DADD R18, R18, R10 ;  /* 0x0000000012127229 */ /* 0x000fe4000000000a */
[----:B------:R-:W-:Y:S01]  /*1230*/  DFMA R12, R12, UR4, -R16 ;  /* 0x000000040c0c7c2b */ /* 0x000fe20008000810 */
[----:B------:R-:W-:Y:S02]  /*1240*/  IMAD.MOV.U32 R10, RZ, RZ, 0x652b82fe ;  /* 0x652b82feff0a7424 */ /* 0x000fe400078e00ff */
[----:B------:R-:W-:-:S05]  /*1250*/  IMAD.MOV.U32 R11, RZ, RZ, 0x3ff71547 ;  /* 0x3ff71547ff0b7424 */ /* 0x000fca00078e00ff */
[----:B------:R-:W-:Y:S01]  /*1260*/  DFMA R18, R18, UR4, R12 ;  /* 0x0000000412127c2b */ /* 0x000fe2000800000c */
[----:B------:R-:W-:Y:S01]  /*1270*/  UMOV UR4, 0x3b39803f ;  /* 0x3b39803f00047882 */ /* 0x000fe20000000000 */
[----:B------:R-:W-:-:S06]  /*1280*/  UMOV UR5, 0x3c7abc9e ;  /* 0x3c7abc9e00057882 */ /* 0x000fcc0000000000 */
[----:B------:R-:W-:-:S08]  /*1290*/  DADD R12, R16, R18 ;  /* 0x00000000100c7229 */ /* 0x000fd00000000012 */
[----:B------:R-:W-:Y:S02]  /*12a0*/  DFMA R10, R12, R10, 6.75539944105574400000e+15 ;  /* 0x433800000c0a742b */ /* 0x000fe4000000000a */
[----:B------:R-:W-:Y:S01]  /*12b0*/  FSETP.GEU.AND P2, PT, |R13|, 4.1917929649353027344, PT ;  /* 0x4086232b0d00780b */ /* 0x000fe20003f4e200 */
[----:B------:R-:W-:-:S05]  /*12c0*/  DADD R16, R16, -R12 ;  /* 0x0000000010107229 */ /* 0x000fca000000080c */
[----:B------:R-:W-:-:S03]  /*12d0*/  DADD R14, R10, -6.75539944105574400000e+15 ;  /* 0xc33800000a0e7429 */ /* 0x000fc60000000000 */
[----:B------:R-:W-:-:S05]  /*12e0*/  DADD R18, R18, R16 ;  /* 0x0000000012127229 */ /* 0x000fca0000000010 */
[----:B------:R-:W-:-:S08]  /*12f0*/  DFMA R20, R14, -UR14, R12 ;  /* 0x8000000e0e147c2b */ /* 0x000fd0000800000c */
[----:B------:R-:W-:Y:S01]  /*1300*/  DFMA R14, R14, -UR4, R20 ;  /* 0x800000040e0e7c2b */ /* 0x000fe20008000014 */
[----:B------:R-:W-:Y:S01]  /*1310*/  UMOV UR4, 0x69ce2bdf ;  /* 0x69ce2bdf00047882 */ /* 0x000fe20000000000 */
[----:B------:R-:W-:Y:S01]  /*1320*/  IMAD.MOV.U32 R20, RZ, RZ, -0x35dec16 ;  /* 0xfca213eaff147424 */ /* 0x000fe200078e00ff */
[----:B------:R-:W-:Y:S01]  /*1330*/  UMOV UR5, 0x3e5ade15 ;  /* 0x3e5ade1500057882 */ /* 0x000fe20000000000 */
[----:B------:R-:W-:-:S06]  /*1340*/  IMAD.MOV.U32 R21, RZ, RZ, 0x3e928af3 ;  /* 0x3e928af3ff157424 */ /* 0x000fcc00078e00ff */
[----:B------:R-:W-:Y:S01]  /*1350*/  DFMA R20, R14, UR4, R20 ;  /* 0x000000040e147c2b */ /* 0x000fe20008000014 */
[----:B------:R-:W-:Y:S01]  /*1360*/  UMOV UR4, 0x62401315 ;  /* 0x6240131500047882 */ /* 0x000fe20000000000 */
[----:B------:R-:W-:-:S06]  /*1370*/  UMOV UR5, 0x3ec71dee ;  /* 0x3ec71dee00057882 */ /* 0x000fcc0000000000 */
[----:B------:R-:W-:Y:S01]  /*1380*/  DFMA R20, R14, R20, UR4 ;  /* 0x000000040e147e2b */ /* 0x000fe20008000014 */
        /* <DEDUP_REMOVED lines=20> */
[----:B------:R-:W-:-:S08]  /*14d0*/  DFMA R20, R14, R20, UR4 ;  /* 0x000000040e147e2b */ /* 0x000fd00008000014 */
[----:B------:R-:W-:-:S08]  /*14e0*/  DFMA R20, R14, R20, 1 ;  /* 0x3ff000000e14742b */ /* 0x000fd00000000014 */
[----:B------:R-:W-:-:S10]  /*14f0*/  DFMA R14, R14, R20, 1 ;  /* 0x3ff000000e0e742b */ /* 0x000fd40000000014 */
[----:B------:R-:W-:Y:S01]  /*1500*/  IMAD R17, R10, 0x100000, R15 ;  /* 0x001000000a117824 */ /* 0x000fe200078e020f */
[----:B------:R-:W-:Y:S01]  /*1510*/  MOV R16, R14 ;  /* 0x0000000e00107202 */ /* 0x000fe20000000f00 */
[----:B------:R-:W-:Y:S06]  /*1520*/  @!P2 BRA `(.L_x_4) ;  /* 0x000000000034a947 */ /* 0x000fec0003800000 */
[----:B------:R-:W-:Y:S01]  /*1530*/  FSETP.GEU.AND P3, PT, |R13|, 4.2275390625, PT ;  /* 0x408748000d00780b */ /* 0x000fe20003f6e200 */
[C---:B------:R-:W-:Y:S02]  /*1540*/  DADD R16, R12.reuse, +INF ;  /* 0x7ff000000c107429 */ /* 0x040fe40000000000 */
[----:B------:R-:W-:-:S08]  /*1550*/  DSETP.GEU.AND P2, PT, R12, RZ, PT ;  /* 0x000000ff0c00722a */ /* 0x000fd00003f4e000 */
[----:B------:R-:W-:Y:S02]  /*1560*/  FSEL R16, R16, RZ, P2 ;  /* 0x000000ff10107208 */ /* 0x000fe40001000000 */
[----:B------:R-:W-:Y:S01]  /*1570*/  FSEL R17, R17, RZ, P2 ;  /* 0x000000ff11117208 */ /* 0x000fe20001000000 */
[----:B------:R-:W-:Y:S06]  /*1580*/  @P3 BRA `(.L_x_4) ;  /* 0x00000000001c3947 */ /* 0x000fec0003800000 */
[----:B------:R-:W-:Y:S01]  /*1590*/  LEA.HI R11, R10, R10, RZ, 0x1 ;  /* 0x0000000a0a0b7211 */ /* 0x000fe200078f08ff */
[----:B------:R-:W-:-:S03]  /*15a0*/  IMAD.MOV.U32 R16, RZ, RZ, RZ ;  /* 0x000000ffff107224 */ /* 0x000fc600078e00ff */
[----:B------:R-:W-:-:S05]  /*15b0*/  SHF.R.S32.HI R11, RZ, 0x1, R11 ;  /* 0x00000001ff0b7819 */ /* 0x000fca000001140b */
[----:B------:R-:W-:Y:S02]  /*15c0*/  IMAD.IADD R10, R10, 0x1, -R11 ;  /* 0x000000010a0a7824 */ /* 0x000fe400078e0a0b */
[----:B------:R-:W-:-:S03]  /*15d0*/  IMAD R15, R11, 0x100000, R15 ;  /* 0x001000000b0f7824 */ /* 0x000fc600078e020f */
[----:B------:R-:W-:-:S06]  /*15e0*/  LEA R17, R10, 0x3ff00000, 0x14 ;  /* 0x3ff000000a117811 */ /* 0x000fcc00078ea0ff */
[----:B------:R-:W-:-:S11]  /*15f0*/  DMUL R16, R14, R16 ;  /* 0x000000100e107228 */ /* 0x000fd60000000000 */
.L_x_4:
[----:B------:R-:W-:Y:S01]  /*1600*/  DFMA R18, R18, R16, R16 ;  /* 0x000000101212722b */ /* 0x000fe20000000010 */
[----:B------:R-:W-:Y:S01]  /*1610*/  IMAD.MOV.U32 R10, RZ, RZ, R4 ;  /* 0x000000ffff0a7224 */ /* 0x000fe200078e0004 */
[----:B------:R-:W-:Y:S01]  /*1620*/  DSETP.NEU.AND P2, PT, |R16|, +INF , PT ;  /* 0x7ff000001000742a */ /* 0x000fe20003f4d200 */
[----:B------:R-:W-:-:S07]  /*1630*/  IMAD.MOV.U32 R11, RZ, RZ, 0x0 ;  /* 0x00000000ff0b7424 */ /* 0x000fce00078e00ff */
[----:B------:R-:W-:Y:S02]  /*1640*/  FSEL R13, R16, R18, !P2 ;  /* 0x00000012100d7208 */ /* 0x000fe40005000000 */
[----:B------:R-:W-:Y:S01]  /*1650*/  FSEL R16, R17, R19, !P2 ;  /* 0x0000001311107208 */ /* 0x000fe20005000000 */
[----:B------:R-:W-:Y:S06]  /*1660*/  RET.REL.NODEC R10 `(_Z5inc5dPii) ;  /* 0xffffffe80a647950 */ /* 0x000fec0003c3ffff */
.L_x_5:
[----:B------:R-:W-:-:S00]  /*1670*/  BRA `(.L_x_5) ;  /* 0xfffffffc00fc7947 */ /* 0x000fc0000383ffff */
[----:B------:R-:W-:-:S00]  /*1680*/  NOP ;  /* 0x0000000000007918 */ /* 0x000fc00000000000 */
[----:B------:R-:W-:-:S00]  /*1690*/  NOP ;  /* 0x0000000000007918 */ /* 0x000fc00000000000 */
[----:B------:R-:W-:-:S00]  /*16a0*/  NOP ;  /* 0x0000000000007918 */ /* 0x000fc00000000000 */
[----:B------:R-:W-:-:S00]  /*16b0*/  NOP ;  /* 0x0000000000007918 */ /* 0x000fc00000000000 */
[----:B------:R-:W-:-:S00]  /*16c0*/  NOP ;  /* 0x0000000000007918 */ /* 0x000fc00000000000 */
[----:B------:R-:W-:-:S00]  /*16d0*/  NOP ;  /* 0x0000000000007918 */ /* 0x000fc00000000000 */
[----:B------:R-:W-:-:S00]  /*16e0*/  NOP ;  /* 0x0000000000007918 */ /* 0x000fc00000000000 */
[----:B------:R-:W-:-:S00]  /*16f0*/  NOP ;  /* 0x0000000000007918 */ /* 0x000fc00000000000 */
.L_x_6:


//--------------------- .nv.global.init           --------------------------
	.section	.nv.global.init,"aw",@progbits
.nv.global.init:
	.type		$str,@object
	.size		$str,($str$1 - $str)
$str:
        /*0000*/ 	.byte	0x28, 0x25, 0x64, 0x2c, 0x20, 0x25, 0x64, 0x2c, 0x20, 0x25, 0x64, 0x2c, 0x20, 0x25, 0x64, 0x2c
        /*0010*/ 	.byte	0x20, 0x25, 0x64, 0x29, 0x0a, 0x00
	.type		$str$1,@object
	.size		$str$1,(.L_1 - $str$1)
$str$1:
        /*0016*/ 	.byte	0x28, 0x25, 0x64, 0x2c, 0x20, 0x25, 0x64, 0x2c, 0x20, 0x25, 0x64, 0x2c, 0x20, 0x25, 0x64, 0x2c
        /*0026*/ 	.byte	0x20, 0x25, 0x64, 0x29, 0x20, 0x53, 0x4b, 0x49, 0x50, 0x50, 0x45, 0x44, 0x0a, 0x00
.L_1:


//--------------------- .nv.shared.reserved.0     --------------------------
	.section	.nv.shared.reserved.0,"aw",@nobits
	.weak		__nv_reservedSMEM_offset_0_alias
	.size		__nv_reservedSMEM_offset_0_alias, 0, 64
	.other		__nv_reservedSMEM_offset_0_alias,@"STO_CUDA_RESERVED_SHARED STV_DEFAULT"
__nv_reservedSMEM_offset_0_alias:
	.zero		0
	.zero		64


//--------------------- .nv.constant0._Z5inc5dPii --------------------------
	.section	.nv.constant0._Z5inc5dPii,"a",@progbits
	.sectionflags	@""
	.align	4
.nv.constant0._Z5inc5dPii:
	.zero		908


//--------------------- SYMBOLS --------------------------

	.type		.nv.reservedSmem.offset0,@object
	.size		.nv.reservedSmem.offset0,0x4
	.type		vprintf,@function
